//
// Generated by NVIDIA NVVM Compiler
//
// Compiler Build ID: CL-36424714
// Cuda compilation tools, release 13.0, V13.0.88
// Based on NVVM 20.0.0
//

.version 9.0
.target sm_100
.address_size 64

	// .globl	_Z14matrixMultiplyPiS_S_

.visible .entry _Z14matrixMultiplyPiS_S_(
	.param .u64 .ptr .align 1 _Z14matrixMultiplyPiS_S__param_0,
	.param .u64 .ptr .align 1 _Z14matrixMultiplyPiS_S__param_1,
	.param .u64 .ptr .align 1 _Z14matrixMultiplyPiS_S__param_2
)
{
	.reg .b32 	%r<20>;
	.reg .b64 	%rd<13>;

	ld.param.u64 	%rd1, [_Z14matrixMultiplyPiS_S__param_0];
	ld.param.u64 	%rd2, [_Z14matrixMultiplyPiS_S__param_1];
	ld.param.u64 	%rd3, [_Z14matrixMultiplyPiS_S__param_2];
	mov.u32 	%r1, %ctaid.y;
	mov.u32 	%r2, %ntid.y;
	mov.u32 	%r3, %tid.y;
	mad.lo.s32 	%r4, %r1, %r2, %r3;
	mov.u32 	%r5, %ctaid.x;
	mov.u32 	%r6, %ntid.x;
	mov.u32 	%r7, %tid.x;
	mad.lo.s32 	%r8, %r5, %r6, %r7;
	mul.lo.s32 	%r9, %r4, 3;
	cvta.to.global.u64 	%rd4, %rd1;
	cvta.to.global.u64 	%rd5, %rd2;
	mul.wide.u32 	%rd6, %r9, 4;
	add.s64 	%rd7, %rd4, %rd6;
	ld.global.u32 	%r10, [%rd7];
	mul.wide.s32 	%rd8, %r8, 4;
	add.s64 	%rd9, %rd5, %rd8;
	ld.global.u32 	%r11, [%rd9];
	mul.lo.s32 	%r12, %r11, %r10;
	ld.global.u32 	%r13, [%rd7+4];
	ld.global.u32 	%r14, [%rd9+12];
	mad.lo.s32 	%r15, %r14, %r13, %r12;
	ld.global.u32 	%r16, [%rd7+8];
	ld.global.u32 	%r17, [%rd9+24];
	mad.lo.s32 	%r18, %r17, %r16, %r15;
	cvta.to.global.u64 	%rd10, %rd3;
	add.s32 	%r19, %r9, %r8;
	mul.wide.s32 	%rd11, %r19, 4;
	add.s64 	%rd12, %rd10, %rd11;
	st.global.u32 	[%rd12], %r18;
	ret;

}


// ===== COMPILED SASS (sm_100) =====

	.target	sm_100

	.elftype	@"ET_EXEC"


//--------------------- .note.nv.tkinfo           --------------------------
	.section	.note.nv.tkinfo,"",@"SHT_NOTE"
	.sectionflags	@"SHF_NOTE_NV_TKINFO"
	.tkinfo
        /*0018*/ 	.word	0x00000002
        /*0030*/ 	.string	""
        /*0030*/ 	.string	"ptxas"
        /*0030*/ 	.string	"Cuda compilation tools, release 13.0, V13.0.88"
        /*0030*/ 	.string	"Build cuda_13.0.r13.0/compiler.36424714_0"
        /*0030*/ 	.string	"-arch sm_100 -m 64 "



//--------------------- .note.nv.cuinfo           --------------------------
	.section	.note.nv.cuinfo,"",@"SHT_NOTE"
	.sectionflags	@"SHF_NOTE_NV_CUINFO"
        /*0018*/ 	.short	0x0002
        /*001a*/ 	.short	0x0064
        /*001c*/ 	.short	0x0082
	.zero		2


//--------------------- .nv.info                  --------------------------
	.section	.nv.info,"",@"SHT_CUDA_INFO"
	.align	4


	//----- nvinfo : EIATTR_REGCOUNT
	.align		4
        /*0000*/ 	.byte	0x04, 0x2f
        /*0002*/ 	.short	(.L_1 - .L_0)
	.align		4
.L_0:
        /*0004*/ 	.word	index@(_Z14matrixMultiplyPiS_S_)
        /*0008*/ 	.word	0x00000012


	//----- nvinfo : EIATTR_FRAME_SIZE
	.align		4
.L_1:
        /*000c*/ 	.byte	0x04, 0x11
        /*000e*/ 	.short	(.L_3 - .L_2)
	.align		4
.L_2:
        /*0010*/ 	.word	index@(_Z14matrixMultiplyPiS_S_)
        /*0014*/ 	.word	0x00000000


	//----- nvinfo : EIATTR_MIN_STACK_SIZE
	.align		4
.L_3:
        /*0018*/ 	.byte	0x04, 0x12
        /*001a*/ 	.short	(.L_5 - .L_4)
	.align		4
.L_4:
        /*001c*/ 	.word	index@(_Z14matrixMultiplyPiS_S_)
        /*0020*/ 	.word	0x00000000
.L_5:


//--------------------- .nv.compat                --------------------------
	.section	.nv.compat,"",@"SHT_CUDA_COMPAT_INFO"
	.align	4
        /*0000*/ 	.byte	0x02, 0x09, 0x00, 0x00, 0x02, 0x02, 0x01, 0x00, 0x02, 0x05, 0x05, 0x00, 0x03, 0x07, 0x01, 0x01
        /*0010*/ 	.byte	0x02, 0x03, 0x00, 0x00, 0x02, 0x06, 0x01, 0x00, 0x04, 0x0b, 0x08, 0x00, 0x09, 0x00, 0x00, 0x00
        /*0020*/ 	.byte	0x00, 0x00, 0x00, 0x00


//--------------------- .nv.info._Z14matrixMultiplyPiS_S_ --------------------------
	.section	.nv.info._Z14matrixMultiplyPiS_S_,"",@"SHT_CUDA_INFO"
	.sectionflags	@""
	.align	4


	//----- nvinfo : EIATTR_CUDA_API_VERSION
	.align		4
        /*0000*/ 	.byte	0x04, 0x37
        /*0002*/ 	.short	(.L_7 - .L_6)
.L_6:
        /*0004*/ 	.word	0x00000082


	//----- nvinfo : EIATTR_KPARAM_INFO
	.align		4
.L_7:
        /*0008*/ 	.byte	0x04, 0x17
        /*000a*/ 	.short	(.L_9 - .L_8)
.L_8:
        /*000c*/ 	.word	0x00000000
        /*0010*/ 	.short	0x0002
        /*0012*/ 	.short	0x0010
        /*0014*/ 	.byte	0x00, 0xf5, 0x21, 0x00


	//----- nvinfo : EIATTR_KPARAM_INFO
	.align		4
.L_9:
        /*0018*/ 	.byte	0x04, 0x17
        /*001a*/ 	.short	(.L_11 - .L_10)
.L_10:
        /*001c*/ 	.word	0x00000000
        /*0020*/ 	.short	0x0001
        /*0022*/ 	.short	0x0008
        /*0024*/ 	.byte	0x00, 0xf5, 0x21, 0x00


	//----- nvinfo : EIATTR_KPARAM_INFO
	.align		4
.L_11:
        /*0028*/ 	.byte	0x04, 0x17
        /*002a*/ 	.short	(.L_13 - .L_12)
.L_12:
        /*002c*/ 	.word	0x00000000
        /*0030*/ 	.short	0x0000
        /*0032*/ 	.short	0x0000
        /*0034*/ 	.byte	0x00, 0xf5, 0x21, 0x00


	//----- nvinfo : EIATTR_SPARSE_MMA_MASK
	.align		4
.L_13:
        /*0038*/ 	.byte	0x03, 0x50
        /*003a*/ 	.short	0x0000


	//----- nvinfo : EIATTR_MAXREG_COUNT
	.align		4
        /*003c*/ 	.byte	0x03, 0x1b
        /*003e*/ 	.short	0x00ff


	//----- nvinfo : EIATTR_MERCURY_ISA_VERSION
	.align		4
        /*0040*/ 	.byte	0x03, 0x5f
        /*0042*/ 	.short	0x0101


	//----- nvinfo : EIATTR_VRC_CTA_INIT_COUNT
	.align		4
        /*0044*/ 	.byte	0x02, 0x4a
	.zero		1
	.zero		1


	//----- nvinfo : EIATTR_EXIT_INSTR_OFFSETS
	.align		4
        /*0048*/ 	.byte	0x04, 0x1c
        /*004a*/ 	.short	(.L_15 - .L_14)


	//   ....[0]....
.L_14:
        /*004c*/ 	.word	0x000001c0


	//----- nvinfo : EIATTR_CBANK_PARAM_SIZE
	.align		4
.L_15:
        /*0050*/ 	.byte	0x03, 0x19
        /*0052*/ 	.short	0x0018


	//----- nvinfo : EIATTR_PARAM_CBANK
	.align		4
        /*0054*/ 	.byte	0x04, 0x0a
        /*0056*/ 	.short	(.L_17 - .L_16)
	.align		4
.L_16:
        /*0058*/ 	.word	index@(.nv.constant0._Z14matrixMultiplyPiS_S_)
        /*005c*/ 	.short	0x0380
        /*005e*/ 	.short	0x0018


	//----- nvinfo : EIATTR_SW_WAR
	.align		4
.L_17:
        /*0060*/ 	.byte	0x04, 0x36
        /*0062*/ 	.short	(.L_19 - .L_18)
.L_18:
        /*0064*/ 	.word	0x00000008
.L_19:


//--------------------- .nv.callgraph             --------------------------
	.section	.nv.callgraph,"",@"SHT_CUDA_CALLGRAPH"
	.align	4
	.sectionentsize	8
	.align		4
        /*0000*/ 	.word	0x00000000
	.align		4
        /*0004*/ 	.word	0xffffffff
	.align		4
        /*0008*/ 	.word	0x00000000
	.align		4
        /*000c*/ 	.word	0xfffffffe
	.align		4
        /*0010*/ 	.word	0x00000000
	.align		4
        /*0014*/ 	.word	0xfffffffd
	.align		4
        /*0018*/ 	.word	0x00000000
	.align		4
        /*001c*/ 	.word	0xfffffffc


//--------------------- .text._Z14matrixMultiplyPiS_S_ --------------------------
	.section	.text._Z14matrixMultiplyPiS_S_,"ax",@progbits
	.align	128
        .global         _Z14matrixMultiplyPiS_S_
        .type           _Z14matrixMultiplyPiS_S_,@function
        .size           _Z14matrixMultiplyPiS_S_,(.L_x_1 - _Z14matrixMultiplyPiS_S_)
        .other          _Z14matrixMultiplyPiS_S_,@"STO_CUDA_ENTRY STV_DEFAULT"
_Z14matrixMultiplyPiS_S_:
.text._Z14matrixMultiplyPiS_S_:
[----:B------:R-:W-:Y:S01]  /*0000*/  LDC R1, c[0x0][0x37c] ;  /* 0x0000df00ff017b82 */ /* 0x000fe20000000800 */
[----:B------:R-:W0:Y:S07]  /*0010*/  S2R R7, SR_TID.Y ;  /* 0x0000000000077919 */ /* 0x000e2e0000002200 */
[----:B------:R-:W0:Y:S01]  /*0020*/  S2UR UR6, SR_CTAID.Y ;  /* 0x00000000000679c3 */ /* 0x000e220000002600 */
[----:B------:R-:W1:Y:S01]  /*0030*/  LDCU.64 UR4, c[0x0][0x358] ;  /* 0x00006b00ff0477ac */ /* 0x000e620008000a00 */
[----:B------:R-:W2:Y:S06]  /*0040*/  S2R R6, SR_TID.X ;  /* 0x0000000000067919 */ /* 0x000eac0000002100 */
[----:B------:R-:W0:Y:S08]  /*0050*/  LDC R0, c[0x0][0x364] ;  /* 0x0000d900ff007b82 */ /* 0x000e300000000800 */
[----:B------:R-:W2:Y:S08]  /*0060*/  S2UR UR7, SR_CTAID.X ;  /* 0x00000000000779c3 */ /* 0x000eb00000002500 */
[----:B------:R-:W2:Y:S08]  /*0070*/  LDC R9, c[0x0][0x360] ;  /* 0x0000d800ff097b82 */ /* 0x000eb00000000800 */
[----:B------:R-:W3:Y:S01]  /*0080*/  LDC.64 R2, c[0x0][0x380] ;  /* 0x0000e000ff027b82 */ /* 0x000ee20000000a00 */
[----:B0-----:R-:W-:-:S05]  /*0090*/  IMAD R0, R0, UR6, R7 ;  /* 0x0000000600007c24 */ /* 0x001fca000f8e0207 */
[----:B------:R-:W-:Y:S02]  /*00a0*/  LEA R0, R0, R0, 0x1 ;  /* 0x0000000000007211 */ /* 0x000fe400078e08ff */
[----:B------:R-:W0:Y:S01]  /*00b0*/  LDC.64 R4, c[0x0][0x388] ;  /* 0x0000e200ff047b82 */ /* 0x000e220000000a00 */
[----:B--2---:R-:W-:-:S07]  /*00c0*/  IMAD R9, R9, UR7, R6 ;  /* 0x0000000709097c24 */ /* 0x004fce000f8e0206 */
[----:B------:R-:W2:Y:S01]  /*00d0*/  LDC.64 R6, c[0x0][0x390] ;  /* 0x0000e400ff067b82 */ /* 0x000ea20000000a00 */
[----:B---3--:R-:W-:-:S05]  /*00e0*/  IMAD.WIDE.U32 R2, R0, 0x4, R2 ;  /* 0x0000000400027825 */ /* 0x008fca00078e0002 */
[----:B-1----:R-:W3:Y:S01]  /*00f0*/  LDG.E R8, desc[UR4][R2.64] ;  /* 0x0000000402087981 */ /* 0x002ee2000c1e1900 */
[----:B0-----:R-:W-:-:S03]  /*0100*/  IMAD.WIDE R4, R9, 0x4, R4 ;  /* 0x0000000409047825 */ /* 0x001fc600078e0204 */
[----:B------:R-:W4:Y:S04]  /*0110*/  LDG.E R13, desc[UR4][R2.64+0x4] ;  /* 0x00000404020d7981 */ /* 0x000f28000c1e1900 */
[----:B------:R-:W3:Y:S04]  /*0120*/  LDG.E R11, desc[UR4][R4.64] ;  /* 0x00000004040b7981 */ /* 0x000ee8000c1e1900 */
[----:B------:R-:W4:Y:S04]  /*0130*/  LDG.E R10, desc[UR4][R4.64+0xc] ;  /* 0x00000c04040a7981 */ /* 0x000f28000c1e1900 */
[----:B------:R-:W5:Y:S04]  /*0140*/  LDG.E R15, desc[UR4][R2.64+0x8] ;  /* 0x00000804020f7981 */ /* 0x000f68000c1e1900 */
[----:B------:R-:W5:Y:S01]  /*0150*/  LDG.E R12, desc[UR4][R4.64+0x18] ;  /* 0x00001804040c7981 */ /* 0x000f62000c1e1900 */
[----:B------:R-:W-:-:S05]  /*0160*/  IADD3 R9, PT, PT, R9, R0, RZ ;  /* 0x0000000009097210 */ /* 0x000fca0007ffe0ff */
[----:B--2---:R-:W-:-:S04]  /*0170*/  IMAD.WIDE R6, R9, 0x4, R6 ;  /* 0x0000000409067825 */ /* 0x004fc800078e0206 */
[----:B---3--:R-:W-:-:S04]  /*0180*/  IMAD R8, R8, R11, RZ ;  /* 0x0000000b08087224 */ /* 0x008fc800078e02ff */
[----:B----4-:R-:W-:-:S04]  /*0190*/  IMAD R8, R13, R10, R8 ;  /* 0x0000000a0d087224 */ /* 0x010fc800078e0208 */
[----:B-----5:R-:W-:-:S05]  /*01a0*/  IMAD R15, R15, R12, R8 ;  /* 0x0000000c0f0f7224 */ /* 0x020fca00078e0208 */
[----:B------:R-:W-:Y:S01]  /*01b0*/  STG.E desc[UR4][R6.64], R15 ;  /* 0x0000000f06007986 */ /* 0x000fe2000c101904 */
[----:B------:R-:W-:Y:S05]  /*01c0*/  EXIT ;  /* 0x000000000000794d */ /* 0x000fea0003800000 */
.L_x_0:
[----:B------:R-:W-:-:S00]  /*01d0*/  BRA `(.L_x_0) ;  /* 0xfffffffc00fc7947 */ /* 0x000fc0000383ffff */
[----:B------:R-:W-:-:S00]  /*01e0*/  NOP ;  /* 0x0000000000007918 */ /* 0x000fc00000000000 */
        /* <DEDUP_REMOVED lines=9> */
.L_x_1:


//--------------------- .nv.shared.reserved.0     --------------------------
	.section	.nv.shared.reserved.0,"aw",@nobits
	.weak		__nv_reservedSMEM_offset_0_alias
	.size		__nv_reservedSMEM_offset_0_alias, 0, 64
	.other		__nv_reservedSMEM_offset_0_alias,@"STO_CUDA_RESERVED_SHARED STV_DEFAULT"
__nv_reservedSMEM_offset_0_alias:
	.zero		0
	.zero		64


//--------------------- .nv.constant0._Z14matrixMultiplyPiS_S_ --------------------------
	.section	.nv.constant0._Z14matrixMultiplyPiS_S_,"a",@progbits
	.sectionflags	@""
	.align	4
.nv.constant0._Z14matrixMultiplyPiS_S_:
	.zero		920


//--------------------- SYMBOLS --------------------------

	.type		.nv.reservedSmem.offset0,@object
	.size		.nv.reservedSmem.offset0,0x4
